//
// Generated by NVIDIA NVVM Compiler
//
// Compiler Build ID: CL-36424714
// Cuda compilation tools, release 13.0, V13.0.88
// Based on NVVM 20.0.0
//

.version 9.0
.target sm_100
.address_size 64

	// .globl	_Z11angleKernelPiS_iPdS0_S0_i
.extern .shared .align 16 .b8 sharedMem[];

.visible .entry _Z11angleKernelPiS_iPdS0_S0_i(
	.param .u64 .ptr .align 1 _Z11angleKernelPiS_iPdS0_S0_i_param_0,
	.param .u64 .ptr .align 1 _Z11angleKernelPiS_iPdS0_S0_i_param_1,
	.param .u32 _Z11angleKernelPiS_iPdS0_S0_i_param_2,
	.param .u64 .ptr .align 1 _Z11angleKernelPiS_iPdS0_S0_i_param_3,
	.param .u64 .ptr .align 1 _Z11angleKernelPiS_iPdS0_S0_i_param_4,
	.param .u64 .ptr .align 1 _Z11angleKernelPiS_iPdS0_S0_i_param_5,
	.param .u32 _Z11angleKernelPiS_iPdS0_S0_i_param_6
)
{
	.reg .pred 	%p<17>;
	.reg .b32 	%r<76>;
	.reg .b64 	%rd<39>;
	.reg .b64 	%fd<147>;

	ld.param.u64 	%rd15, [_Z11angleKernelPiS_iPdS0_S0_i_param_0];
	ld.param.u64 	%rd16, [_Z11angleKernelPiS_iPdS0_S0_i_param_1];
	ld.param.u64 	%rd17, [_Z11angleKernelPiS_iPdS0_S0_i_param_3];
	ld.param.u64 	%rd18, [_Z11angleKernelPiS_iPdS0_S0_i_param_4];
	ld.param.u64 	%rd19, [_Z11angleKernelPiS_iPdS0_S0_i_param_5];
	ld.param.u32 	%r24, [_Z11angleKernelPiS_iPdS0_S0_i_param_6];
	cvta.to.global.u64 	%rd1, %rd16;
	cvta.to.global.u64 	%rd2, %rd15;
	cvta.to.global.u64 	%rd3, %rd19;
	cvta.to.global.u64 	%rd4, %rd18;
	cvta.to.global.u64 	%rd5, %rd17;
	mov.u32 	%r1, %tid.x;
	mov.u32 	%r25, %ctaid.x;
	mov.u32 	%r75, %ntid.x;
	mad.lo.s32 	%r26, %r25, %r75, %r1;
	mul.lo.s32 	%r74, %r26, %r24;
	shl.b32 	%r27, %r75, 3;
	mov.u32 	%r28, sharedMem;
	add.s32 	%r4, %r28, %r27;
	add.s32 	%r5, %r4, %r27;
	shl.b32 	%r29, %r1, 3;
	add.s32 	%r6, %r28, %r29;
	mov.b64 	%rd20, 0;
	st.shared.u64 	[%r6], %rd20;
	add.s32 	%r7, %r4, %r29;
	st.shared.u64 	[%r7], %rd20;
	add.s32 	%r8, %r5, %r29;
	st.shared.u64 	[%r8], %rd20;
	setp.lt.s32 	%p1, %r24, 1;
	@%p1 bra 	$L__BB0_13;
	add.s32 	%r30, %r74, 1;
	add.s32 	%r31, %r74, %r24;
	max.s32 	%r32, %r31, %r30;
	sub.s32 	%r9, %r32, %r74;
	and.b32  	%r10, %r9, 7;
	sub.s32 	%r33, %r74, %r32;
	setp.gt.u32 	%p2, %r33, -8;
	mov.f64 	%fd143, 0d0000000000000000;
	mov.f64 	%fd142, %fd143;
	mov.f64 	%fd141, %fd143;
	@%p2 bra 	$L__BB0_4;
	and.b32  	%r34, %r9, -8;
	neg.s32 	%r73, %r34;
	mov.f64 	%fd143, 0d0000000000000000;
$L__BB0_3:
	.pragma "nounroll";
	mul.wide.s32 	%rd21, %r74, 4;
	add.s64 	%rd22, %rd2, %rd21;
	add.s64 	%rd23, %rd1, %rd21;
	ld.global.u32 	%r35, [%rd22];
	cvt.rn.f64.s32 	%fd43, %r35;
	ld.global.u32 	%r36, [%rd23];
	cvt.rn.f64.s32 	%fd44, %r36;
	fma.rn.f64 	%fd45, %fd43, %fd44, %fd141;
	fma.rn.f64 	%fd46, %fd43, %fd43, %fd142;
	fma.rn.f64 	%fd47, %fd44, %fd44, %fd143;
	ld.global.u32 	%r37, [%rd22+4];
	cvt.rn.f64.s32 	%fd48, %r37;
	ld.global.u32 	%r38, [%rd23+4];
	cvt.rn.f64.s32 	%fd49, %r38;
	fma.rn.f64 	%fd50, %fd48, %fd49, %fd45;
	fma.rn.f64 	%fd51, %fd48, %fd48, %fd46;
	fma.rn.f64 	%fd52, %fd49, %fd49, %fd47;
	ld.global.u32 	%r39, [%rd22+8];
	cvt.rn.f64.s32 	%fd53, %r39;
	ld.global.u32 	%r40, [%rd23+8];
	cvt.rn.f64.s32 	%fd54, %r40;
	fma.rn.f64 	%fd55, %fd53, %fd54, %fd50;
	fma.rn.f64 	%fd56, %fd53, %fd53, %fd51;
	fma.rn.f64 	%fd57, %fd54, %fd54, %fd52;
	ld.global.u32 	%r41, [%rd22+12];
	cvt.rn.f64.s32 	%fd58, %r41;
	ld.global.u32 	%r42, [%rd23+12];
	cvt.rn.f64.s32 	%fd59, %r42;
	fma.rn.f64 	%fd60, %fd58, %fd59, %fd55;
	fma.rn.f64 	%fd61, %fd58, %fd58, %fd56;
	fma.rn.f64 	%fd62, %fd59, %fd59, %fd57;
	ld.global.u32 	%r43, [%rd22+16];
	cvt.rn.f64.s32 	%fd63, %r43;
	ld.global.u32 	%r44, [%rd23+16];
	cvt.rn.f64.s32 	%fd64, %r44;
	fma.rn.f64 	%fd65, %fd63, %fd64, %fd60;
	fma.rn.f64 	%fd66, %fd63, %fd63, %fd61;
	fma.rn.f64 	%fd67, %fd64, %fd64, %fd62;
	ld.global.u32 	%r45, [%rd22+20];
	cvt.rn.f64.s32 	%fd68, %r45;
	ld.global.u32 	%r46, [%rd23+20];
	cvt.rn.f64.s32 	%fd69, %r46;
	fma.rn.f64 	%fd70, %fd68, %fd69, %fd65;
	fma.rn.f64 	%fd71, %fd68, %fd68, %fd66;
	fma.rn.f64 	%fd72, %fd69, %fd69, %fd67;
	ld.global.u32 	%r47, [%rd22+24];
	cvt.rn.f64.s32 	%fd73, %r47;
	ld.global.u32 	%r48, [%rd23+24];
	cvt.rn.f64.s32 	%fd74, %r48;
	fma.rn.f64 	%fd75, %fd73, %fd74, %fd70;
	fma.rn.f64 	%fd76, %fd73, %fd73, %fd71;
	fma.rn.f64 	%fd77, %fd74, %fd74, %fd72;
	ld.global.u32 	%r49, [%rd22+28];
	cvt.rn.f64.s32 	%fd78, %r49;
	ld.global.u32 	%r50, [%rd23+28];
	cvt.rn.f64.s32 	%fd79, %r50;
	fma.rn.f64 	%fd141, %fd78, %fd79, %fd75;
	fma.rn.f64 	%fd142, %fd78, %fd78, %fd76;
	fma.rn.f64 	%fd143, %fd79, %fd79, %fd77;
	add.s32 	%r74, %r74, 8;
	add.s32 	%r73, %r73, 8;
	setp.eq.s32 	%p3, %r73, 0;
	@%p3 bra 	$L__BB0_4;
	bra.uni 	$L__BB0_3;
$L__BB0_4:
	setp.eq.s32 	%p4, %r10, 0;
	@%p4 bra 	$L__BB0_12;
	and.b32  	%r13, %r9, 3;
	setp.lt.u32 	%p5, %r10, 4;
	@%p5 bra 	$L__BB0_7;
	mul.wide.s32 	%rd24, %r74, 4;
	add.s64 	%rd25, %rd2, %rd24;
	ld.global.u32 	%r51, [%rd25];
	cvt.rn.f64.s32 	%fd81, %r51;
	add.s64 	%rd26, %rd1, %rd24;
	ld.global.u32 	%r52, [%rd26];
	cvt.rn.f64.s32 	%fd82, %r52;
	fma.rn.f64 	%fd83, %fd81, %fd82, %fd141;
	fma.rn.f64 	%fd84, %fd81, %fd81, %fd142;
	fma.rn.f64 	%fd85, %fd82, %fd82, %fd143;
	ld.global.u32 	%r53, [%rd25+4];
	cvt.rn.f64.s32 	%fd86, %r53;
	ld.global.u32 	%r54, [%rd26+4];
	cvt.rn.f64.s32 	%fd87, %r54;
	fma.rn.f64 	%fd88, %fd86, %fd87, %fd83;
	fma.rn.f64 	%fd89, %fd86, %fd86, %fd84;
	fma.rn.f64 	%fd90, %fd87, %fd87, %fd85;
	ld.global.u32 	%r55, [%rd25+8];
	cvt.rn.f64.s32 	%fd91, %r55;
	ld.global.u32 	%r56, [%rd26+8];
	cvt.rn.f64.s32 	%fd92, %r56;
	fma.rn.f64 	%fd93, %fd91, %fd92, %fd88;
	fma.rn.f64 	%fd94, %fd91, %fd91, %fd89;
	fma.rn.f64 	%fd95, %fd92, %fd92, %fd90;
	ld.global.u32 	%r57, [%rd25+12];
	cvt.rn.f64.s32 	%fd96, %r57;
	ld.global.u32 	%r58, [%rd26+12];
	cvt.rn.f64.s32 	%fd97, %r58;
	fma.rn.f64 	%fd141, %fd96, %fd97, %fd93;
	fma.rn.f64 	%fd142, %fd96, %fd96, %fd94;
	fma.rn.f64 	%fd143, %fd97, %fd97, %fd95;
	add.s32 	%r74, %r74, 4;
$L__BB0_7:
	setp.eq.s32 	%p6, %r13, 0;
	@%p6 bra 	$L__BB0_12;
	setp.eq.s32 	%p7, %r13, 1;
	@%p7 bra 	$L__BB0_10;
	mul.wide.s32 	%rd27, %r74, 4;
	add.s64 	%rd28, %rd2, %rd27;
	ld.global.u32 	%r59, [%rd28];
	cvt.rn.f64.s32 	%fd99, %r59;
	add.s64 	%rd29, %rd1, %rd27;
	ld.global.u32 	%r60, [%rd29];
	cvt.rn.f64.s32 	%fd100, %r60;
	fma.rn.f64 	%fd101, %fd99, %fd100, %fd141;
	fma.rn.f64 	%fd102, %fd99, %fd99, %fd142;
	fma.rn.f64 	%fd103, %fd100, %fd100, %fd143;
	ld.global.u32 	%r61, [%rd28+4];
	cvt.rn.f64.s32 	%fd104, %r61;
	ld.global.u32 	%r62, [%rd29+4];
	cvt.rn.f64.s32 	%fd105, %r62;
	fma.rn.f64 	%fd141, %fd104, %fd105, %fd101;
	fma.rn.f64 	%fd142, %fd104, %fd104, %fd102;
	fma.rn.f64 	%fd143, %fd105, %fd105, %fd103;
	add.s32 	%r74, %r74, 2;
$L__BB0_10:
	and.b32  	%r63, %r9, 1;
	setp.eq.b32 	%p8, %r63, 1;
	not.pred 	%p9, %p8;
	@%p9 bra 	$L__BB0_12;
	mul.wide.s32 	%rd30, %r74, 4;
	add.s64 	%rd31, %rd2, %rd30;
	ld.global.u32 	%r64, [%rd31];
	cvt.rn.f64.s32 	%fd106, %r64;
	add.s64 	%rd32, %rd1, %rd30;
	ld.global.u32 	%r65, [%rd32];
	cvt.rn.f64.s32 	%fd107, %r65;
	fma.rn.f64 	%fd141, %fd106, %fd107, %fd141;
	fma.rn.f64 	%fd142, %fd106, %fd106, %fd142;
	fma.rn.f64 	%fd143, %fd107, %fd107, %fd143;
$L__BB0_12:
	st.shared.f64 	[%r6], %fd141;
	st.shared.f64 	[%r7], %fd142;
	st.shared.f64 	[%r8], %fd143;
$L__BB0_13:
	setp.lt.u32 	%p10, %r75, 2;
	@%p10 bra 	$L__BB0_17;
$L__BB0_14:
	shr.u32 	%r23, %r75, 1;
	bar.sync 	0;
	setp.ge.u32 	%p11, %r1, %r23;
	@%p11 bra 	$L__BB0_16;
	shl.b32 	%r66, %r23, 3;
	add.s32 	%r67, %r6, %r66;
	ld.shared.f64 	%fd108, [%r67];
	ld.shared.f64 	%fd109, [%r6];
	add.f64 	%fd110, %fd108, %fd109;
	st.shared.f64 	[%r6], %fd110;
	add.s32 	%r68, %r7, %r66;
	ld.shared.f64 	%fd111, [%r68];
	ld.shared.f64 	%fd112, [%r7];
	add.f64 	%fd113, %fd111, %fd112;
	st.shared.f64 	[%r7], %fd113;
	add.s32 	%r69, %r8, %r66;
	ld.shared.f64 	%fd114, [%r69];
	ld.shared.f64 	%fd115, [%r8];
	add.f64 	%fd116, %fd114, %fd115;
	st.shared.f64 	[%r8], %fd116;
$L__BB0_16:
	setp.gt.u32 	%p12, %r75, 3;
	mov.u32 	%r75, %r23;
	@%p12 bra 	$L__BB0_14;
$L__BB0_17:
	setp.ne.s32 	%p13, %r1, 0;
	@%p13 bra 	$L__BB0_24;
	ld.shared.f64 	%fd37, [sharedMem];
	ld.global.u64 	%rd36, [%rd5];
$L__BB0_19:
	mov.b64 	%fd117, %rd36;
	add.f64 	%fd118, %fd37, %fd117;
	mov.b64 	%rd33, %fd118;
	atom.relaxed.global.cas.b64 	%rd8, [%rd5], %rd36, %rd33;
	setp.ne.s64 	%p14, %rd36, %rd8;
	mov.u64 	%rd36, %rd8;
	@%p14 bra 	$L__BB0_19;
	ld.shared.f64 	%fd38, [%r4];
	ld.global.u64 	%rd37, [%rd4];
$L__BB0_21:
	mov.b64 	%fd119, %rd37;
	add.f64 	%fd120, %fd38, %fd119;
	mov.b64 	%rd34, %fd120;
	atom.relaxed.global.cas.b64 	%rd11, [%rd4], %rd37, %rd34;
	setp.ne.s64 	%p15, %rd37, %rd11;
	mov.u64 	%rd37, %rd11;
	@%p15 bra 	$L__BB0_21;
	ld.shared.f64 	%fd39, [%r5];
	ld.global.u64 	%rd38, [%rd3];
$L__BB0_23:
	mov.b64 	%fd121, %rd38;
	add.f64 	%fd122, %fd39, %fd121;
	mov.b64 	%rd35, %fd122;
	atom.relaxed.global.cas.b64 	%rd14, [%rd3], %rd38, %rd35;
	setp.ne.s64 	%p16, %rd38, %rd14;
	mov.u64 	%rd38, %rd14;
	@%p16 bra 	$L__BB0_23;
$L__BB0_24:
	ret;

}


// ===== COMPILED SASS (sm_100) =====

	.target	sm_100

	.elftype	@"ET_EXEC"


//--------------------- .note.nv.tkinfo           --------------------------
	.section	.note.nv.tkinfo,"",@"SHT_NOTE"
	.sectionflags	@"SHF_NOTE_NV_TKINFO"
	.tkinfo
        /*0018*/ 	.word	0x00000002
        /*0030*/ 	.string	""
        /*0030*/ 	.string	"ptxas"
        /*0030*/ 	.string	"Cuda compilation tools, release 13.0, V13.0.88"
        /*0030*/ 	.string	"Build cuda_13.0.r13.0/compiler.36424714_0"
        /*0030*/ 	.string	"-arch sm_100 -m 64 "



//--------------------- .note.nv.cuinfo           --------------------------
	.section	.note.nv.cuinfo,"",@"SHT_NOTE"
	.sectionflags	@"SHF_NOTE_NV_CUINFO"
        /*0018*/ 	.short	0x0002
        /*001a*/ 	.short	0x0064
        /*001c*/ 	.short	0x0082
	.zero		2


//--------------------- .nv.info                  --------------------------
	.section	.nv.info,"",@"SHT_CUDA_INFO"
	.align	4


	//----- nvinfo : EIATTR_REGCOUNT
	.align		4
        /*0000*/ 	.byte	0x04, 0x2f
        /*0002*/ 	.short	(.L_1 - .L_0)
	.align		4
.L_0:
        /*0004*/ 	.word	index@(_Z11angleKernelPiS_iPdS0_S0_i)
        /*0008*/ 	.word	0x00000020


	//----- nvinfo : EIATTR_FRAME_SIZE
	.align		4
.L_1:
        /*000c*/ 	.byte	0x04, 0x11
        /*000e*/ 	.short	(.L_3 - .L_2)
	.align		4
.L_2:
        /*0010*/ 	.word	index@(_Z11angleKernelPiS_iPdS0_S0_i)
        /*0014*/ 	.word	0x00000000


	//----- nvinfo : EIATTR_MIN_STACK_SIZE
	.align		4
.L_3:
        /*0018*/ 	.byte	0x04, 0x12
        /*001a*/ 	.short	(.L_5 - .L_4)
	.align		4
.L_4:
        /*001c*/ 	.word	index@(_Z11angleKernelPiS_iPdS0_S0_i)
        /*0020*/ 	.word	0x00000000
.L_5:


//--------------------- .nv.compat                --------------------------
	.section	.nv.compat,"",@"SHT_CUDA_COMPAT_INFO"
	.align	4
        /*0000*/ 	.byte	0x02, 0x09, 0x00, 0x00, 0x02, 0x02, 0x01, 0x00, 0x02, 0x05, 0x05, 0x00, 0x03, 0x07, 0x01, 0x01
        /*0010*/ 	.byte	0x02, 0x03, 0x00, 0x00, 0x02, 0x06, 0x01, 0x00, 0x04, 0x0b, 0x08, 0x00, 0x01, 0x00, 0x00, 0x00
        /*0020*/ 	.byte	0x00, 0x00, 0x00, 0x00


//--------------------- .nv.info._Z11angleKernelPiS_iPdS0_S0_i --------------------------
	.section	.nv.info._Z11angleKernelPiS_iPdS0_S0_i,"",@"SHT_CUDA_INFO"
	.sectionflags	@""
	.align	4


	//----- nvinfo : EIATTR_CUDA_API_VERSION
	.align		4
        /*0000*/ 	.byte	0x04, 0x37
        /*0002*/ 	.short	(.L_7 - .L_6)
.L_6:
        /*0004*/ 	.word	0x00000082


	//----- nvinfo : EIATTR_KPARAM_INFO
	.align		4
.L_7:
        /*0008*/ 	.byte	0x04, 0x17
        /*000a*/ 	.short	(.L_9 - .L_8)
.L_8:
        /*000c*/ 	.word	0x00000000
        /*0010*/ 	.short	0x0006
        /*0012*/ 	.short	0x0030
        /*0014*/ 	.byte	0x00, 0xf0, 0x11, 0x00


	//----- nvinfo : EIATTR_KPARAM_INFO
	.align		4
.L_9:
        /*0018*/ 	.byte	0x04, 0x17
        /*001a*/ 	.short	(.L_11 - .L_10)
.L_10:
        /*001c*/ 	.word	0x00000000
        /*0020*/ 	.short	0x0005
        /*0022*/ 	.short	0x0028
        /*0024*/ 	.byte	0x00, 0xf5, 0x21, 0x00


	//----- nvinfo : EIATTR_KPARAM_INFO
	.align		4
.L_11:
        /*0028*/ 	.byte	0x04, 0x17
        /*002a*/ 	.short	(.L_13 - .L_12)
.L_12:
        /*002c*/ 	.word	0x00000000
        /*0030*/ 	.short	0x0004
        /*0032*/ 	.short	0x0020
        /*0034*/ 	.byte	0x00, 0xf5, 0x21, 0x00


	//----- nvinfo : EIATTR_KPARAM_INFO
	.align		4
.L_13:
        /*0038*/ 	.byte	0x04, 0x17
        /*003a*/ 	.short	(.L_15 - .L_14)
.L_14:
        /*003c*/ 	.word	0x00000000
        /*0040*/ 	.short	0x0003
        /*0042*/ 	.short	0x0018
        /*0044*/ 	.byte	0x00, 0xf5, 0x21, 0x00


	//----- nvinfo : EIATTR_KPARAM_INFO
	.align		4
.L_15:
        /*0048*/ 	.byte	0x04, 0x17
        /*004a*/ 	.short	(.L_17 - .L_16)
.L_16:
        /*004c*/ 	.word	0x00000000
        /*0050*/ 	.short	0x0002
        /*0052*/ 	.short	0x0010
        /*0054*/ 	.byte	0x00, 0xf0, 0x11, 0x00


	//----- nvinfo : EIATTR_KPARAM_INFO
	.align		4
.L_17:
        /*0058*/ 	.byte	0x04, 0x17
        /*005a*/ 	.short	(.L_19 - .L_18)
.L_18:
        /*005c*/ 	.word	0x00000000
        /*0060*/ 	.short	0x0001
        /*0062*/ 	.short	0x0008
        /*0064*/ 	.byte	0x00, 0xf5, 0x21, 0x00


	//----- nvinfo : EIATTR_KPARAM_INFO
	.align		4
.L_19:
        /*0068*/ 	.byte	0x04, 0x17
        /*006a*/ 	.short	(.L_21 - .L_20)
.L_20:
        /*006c*/ 	.word	0x00000000
        /*0070*/ 	.short	0x0000
        /*0072*/ 	.short	0x0000
        /*0074*/ 	.byte	0x00, 0xf5, 0x21, 0x00


	//----- nvinfo : EIATTR_SPARSE_MMA_MASK
	.align		4
.L_21:
        /*0078*/ 	.byte	0x03, 0x50
        /*007a*/ 	.short	0x0000


	//----- nvinfo : EIATTR_MAXREG_COUNT
	.align		4
        /*007c*/ 	.byte	0x03, 0x1b
        /*007e*/ 	.short	0x00ff


	//----- nvinfo : EIATTR_NUM_BARRIERS
	.align		4
        /*0080*/ 	.byte	0x02, 0x4c
        /*0082*/ 	.byte	0x01
	.zero		1


	//----- nvinfo : EIATTR_MERCURY_ISA_VERSION
	.align		4
        /*0084*/ 	.byte	0x03, 0x5f
        /*0086*/ 	.short	0x0101


	//----- nvinfo : EIATTR_VRC_CTA_INIT_COUNT
	.align		4
        /*0088*/ 	.byte	0x02, 0x4a
	.zero		1
	.zero		1


	//----- nvinfo : EIATTR_EXIT_INSTR_OFFSETS
	.align		4
        /*008c*/ 	.byte	0x04, 0x1c
        /*008e*/ 	.short	(.L_23 - .L_22)


	//   ....[0]....
.L_22:
        /*0090*/ 	.word	0x00000cf0


	//   ....[1]....
        /*0094*/ 	.word	0x00000f80


	//----- nvinfo : EIATTR_CRS_STACK_SIZE
	.align		4
.L_23:
        /*0098*/ 	.byte	0x04, 0x1e
        /*009a*/ 	.short	(.L_25 - .L_24)
.L_24:
        /*009c*/ 	.word	0x00000000


	//----- nvinfo : EIATTR_CBANK_PARAM_SIZE
	.align		4
.L_25:
        /*00a0*/ 	.byte	0x03, 0x19
        /*00a2*/ 	.short	0x0034


	//----- nvinfo : EIATTR_PARAM_CBANK
	.align		4
        /*00a4*/ 	.byte	0x04, 0x0a
        /*00a6*/ 	.short	(.L_27 - .L_26)
	.align		4
.L_26:
        /*00a8*/ 	.word	index@(.nv.constant0._Z11angleKernelPiS_iPdS0_S0_i)
        /*00ac*/ 	.short	0x0380
        /*00ae*/ 	.short	0x0034


	//----- nvinfo : EIATTR_SW_WAR
	.align		4
.L_27:
        /*00b0*/ 	.byte	0x04, 0x36
        /*00b2*/ 	.short	(.L_29 - .L_28)
.L_28:
        /*00b4*/ 	.word	0x00000008
.L_29:


//--------------------- .nv.callgraph             --------------------------
	.section	.nv.callgraph,"",@"SHT_CUDA_CALLGRAPH"
	.align	4
	.sectionentsize	8
	.align		4
        /*0000*/ 	.word	0x00000000
	.align		4
        /*0004*/ 	.word	0xffffffff
	.align		4
        /*0008*/ 	.word	0x00000000
	.align		4
        /*000c*/ 	.word	0xfffffffe
	.align		4
        /*0010*/ 	.word	0x00000000
	.align		4
        /*0014*/ 	.word	0xfffffffd
	.align		4
        /*0018*/ 	.word	0x00000000
	.align		4
        /*001c*/ 	.word	0xfffffffc


//--------------------- .text._Z11angleKernelPiS_iPdS0_S0_i --------------------------
	.section	.text._Z11angleKernelPiS_iPdS0_S0_i,"ax",@progbits
	.align	128
        .global         _Z11angleKernelPiS_iPdS0_S0_i
        .type           _Z11angleKernelPiS_iPdS0_S0_i,@function
        .size           _Z11angleKernelPiS_iPdS0_S0_i,(.L_x_18 - _Z11angleKernelPiS_iPdS0_S0_i)
        .other          _Z11angleKernelPiS_iPdS0_S0_i,@"STO_CUDA_ENTRY STV_DEFAULT"
_Z11angleKernelPiS_iPdS0_S0_i:
.text._Z11angleKernelPiS_iPdS0_S0_i:
[----:B------:R-:W-:Y:S01]  /*0000*/  LDC R1, c[0x0][0x37c] ;  /* 0x0000df00ff017b82 */ /* 0x000fe20000000800 */
[----:B------:R-:W0:Y:S07]  /*0010*/  S2R R5, SR_CgaCtaId ;  /* 0x0000000000057919 */ /* 0x000e2e0000008800 */
[----:B------:R-:W1:Y:S01]  /*0020*/  LDC R3, c[0x0][0x360] ;  /* 0x0000d800ff037b82 */ /* 0x000e620000000800 */
[----:B------:R-:W-:Y:S01]  /*0030*/  MOV R2, 0x400 ;  /* 0x0000040000027802 */ /* 0x000fe20000000f00 */
[----:B------:R-:W2:Y:S01]  /*0040*/  LDCU UR5, c[0x0][0x3b0] ;  /* 0x00007600ff0577ac */ /* 0x000ea20008000800 */
[----:B------:R-:W1:Y:S01]  /*0050*/  S2R R0, SR_TID.X ;  /* 0x0000000000007919 */ /* 0x000e620000002100 */
[----:B------:R-:W3:Y:S04]  /*0060*/  LDCU.64 UR6, c[0x0][0x358] ;  /* 0x00006b00ff0677ac */ /* 0x000ee80008000a00 */
[----:B------:R-:W1:Y:S01]  /*0070*/  S2UR UR4, SR_CTAID.X ;  /* 0x00000000000479c3 */ /* 0x000e620000002500 */
[----:B--2---:R-:W-:Y:S01]  /*0080*/  UISETP.GE.AND UP0, UPT, UR5, 0x1, UPT ;  /* 0x000000010500788c */ /* 0x004fe2000bf06270 */
[----:B0-----:R-:W-:Y:S01]  /*0090*/  LEA R4, R5, R2, 0x18 ;  /* 0x0000000205047211 */ /* 0x001fe200078ec0ff */
[----:B-1----:R-:W-:-:S04]  /*00a0*/  IMAD R24, R3, UR4, R0 ;  /* 0x0000000403187c24 */ /* 0x002fc8000f8e0200 */
[C-C-:B------:R-:W-:Y:S02]  /*00b0*/  IMAD R2, R3.reuse, 0x8, R4.reuse ;  /* 0x0000000803027824 */ /* 0x140fe400078e0204 */
[C---:B------:R-:W-:Y:S02]  /*00c0*/  IMAD R4, R0.reuse, 0x8, R4 ;  /* 0x0000000800047824 */ /* 0x040fe400078e0204 */
[--C-:B------:R-:W-:Y:S02]  /*00d0*/  IMAD R5, R3, 0x8, R2.reuse ;  /* 0x0000000803057824 */ /* 0x100fe400078e0202 */
[C---:B------:R-:W-:Y:S01]  /*00e0*/  IMAD R6, R0.reuse, 0x8, R2 ;  /* 0x0000000800067824 */ /* 0x040fe200078e0202 */
[----:B------:R0:W-:Y:S01]  /*00f0*/  STS.64 [R4], RZ ;  /* 0x000000ff04007388 */ /* 0x0001e20000000a00 */
[----:B------:R-:W-:-:S03]  /*0100*/  IMAD R7, R0, 0x8, R5 ;  /* 0x0000000800077824 */ /* 0x000fc600078e0205 */
[----:B------:R0:W-:Y:S04]  /*0110*/  STS.64 [R6], RZ ;  /* 0x000000ff06007388 */ /* 0x0001e80000000a00 */
[----:B------:R0:W-:Y:S01]  /*0120*/  STS.64 [R7], RZ ;  /* 0x000000ff07007388 */ /* 0x0001e20000000a00 */
[----:B---3--:R-:W-:Y:S05]  /*0130*/  BRA.U !UP0, `(.L_x_0) ;  /* 0x0000000908807547 */ /* 0x008fea000b800000 */
[----:B------:R-:W-:Y:S01]  /*0140*/  IMAD R24, R24, UR5, RZ ;  /* 0x0000000518187c24 */ /* 0x000fe2000f8e02ff */
[----:B------:R-:W-:Y:S01]  /*0150*/  BSSY.RECONVERGENT B0, `(.L_x_1) ;  /* 0x000004f000007945 */ /* 0x000fe20003800200 */
[----:B------:R-:W-:Y:S02]  /*0160*/  CS2R R12, SRZ ;  /* 0x00000000000c7805 */ /* 0x000fe4000001ff00 */
[----:B------:R-:W-:Y:S01]  /*0170*/  CS2R R20, SRZ ;  /* 0x0000000000147805 */ /* 0x000fe2000001ff00 */
[----:B------:R-:W-:Y:S01]  /*0180*/  VIADD R9, R24, 0x1 ;  /* 0x0000000118097836 */ /* 0x000fe20000000000 */
[----:B------:R-:W-:-:S04]  /*0190*/  CS2R R18, SRZ ;  /* 0x0000000000127805 */ /* 0x000fc8000001ff00 */
[----:B------:R-:W-:-:S05]  /*01a0*/  VIADDMNMX R9, R24, UR5, R9, !PT ;  /* 0x0000000518097c46 */ /* 0x000fca000f800109 */
[----:B------:R-:W-:Y:S01]  /*01b0*/  IMAD.IADD R22, R9, 0x1, -R24 ;  /* 0x0000000109167824 */ /* 0x000fe200078e0a18 */
[----:B------:R-:W-:-:S04]  /*01c0*/  IADD3 R9, PT, PT, R24, -R9, RZ ;  /* 0x8000000918097210 */ /* 0x000fc80007ffe0ff */
[----:B------:R-:W-:Y:S02]  /*01d0*/  ISETP.GT.U32.AND P1, PT, R9, -0x8, PT ;  /* 0xfffffff80900780c */ /* 0x000fe40003f24070 */
[----:B------:R-:W-:-:S04]  /*01e0*/  LOP3.LUT R23, R22, 0x7, RZ, 0xc0, !PT ;  /* 0x0000000716177812 */ /* 0x000fc800078ec0ff */
[----:B------:R-:W-:-:S07]  /*01f0*/  ISETP.NE.AND P0, PT, R23, RZ, PT ;  /* 0x000000ff1700720c */ /* 0x000fce0003f05270 */
[----:B------:R-:W-:Y:S06]  /*0200*/  @P1 BRA `(.L_x_2) ;  /* 0x00000004000c1947 */ /* 0x000fec0003800000 */
[----:B------:R-:W-:Y:S02]  /*0210*/  LOP3.LUT R25, R22, 0xfffffff8, RZ, 0xc0, !PT ;  /* 0xfffffff816197812 */ /* 0x000fe400078ec0ff */
[----:B------:R-:W-:-:S03]  /*0220*/  CS2R R12, SRZ ;  /* 0x00000000000c7805 */ /* 0x000fc6000001ff00 */
[----:B------:R-:W-:-:S07]  /*0230*/  IMAD.MOV R25, RZ, RZ, -R25 ;  /* 0x000000ffff197224 */ /* 0x000fce00078e0a19 */
.L_x_3:
[----:B------:R-:W1:Y:S08]  /*0240*/  LDC.64 R8, c[0x0][0x380] ;  /* 0x0000e000ff087b82 */ /* 0x000e700000000a00 */
[----:B------:R-:W2:Y:S01]  /*0250*/  LDC.64 R10, c[0x0][0x388] ;  /* 0x0000e200ff0a7b82 */ /* 0x000ea20000000a00 */
[----:B-1----:R-:W-:-:S05]  /*0260*/  IMAD.WIDE R8, R24, 0x4, R8 ;  /* 0x0000000418087825 */ /* 0x002fca00078e0208 */
[----:B------:R-:W3:Y:S01]  /*0270*/  LDG.E R28, desc[UR6][R8.64] ;  /* 0x00000006081c7981 */ /* 0x000ee2000c1e1900 */
[----:B--2---:R-:W-:-:S03]  /*0280*/  IMAD.WIDE R10, R24, 0x4, R10 ;  /* 0x00000004180a7825 */ /* 0x004fc600078e020a */
[----:B------:R-:W2:Y:S04]  /*0290*/  LDG.E R26, desc[UR6][R8.64+0x4] ;  /* 0x00000406081a7981 */ /* 0x000ea8000c1e1900 */
[----:B------:R-:W4:Y:S04]  /*02a0*/  LDG.E R29, desc[UR6][R10.64] ;  /* 0x000000060a1d7981 */ /* 0x000f28000c1e1900 */
[----:B------:R-:W5:Y:S01]  /*02b0*/  LDG.E R27, desc[UR6][R10.64+0x4] ;  /* 0x000004060a1b7981 */ /* 0x000f62000c1e1900 */
[----:B---3--:R1:W3:Y:S08]  /*02c0*/  I2F.F64 R16, R28 ;  /* 0x0000001c00107312 */ /* 0x0082f00000201c00 */
[----:B----4-:R4:W0:Y:S01]  /*02d0*/  I2F.F64 R14, R29 ;  /* 0x0000001d000e7312 */ /* 0x0108220000201c00 */
[----:B-1----:R-:W5:Y:S01]  /*02e0*/  LDG.E R28, desc[UR6][R10.64+0xc] ;  /* 0x00000c060a1c7981 */ /* 0x002f62000c1e1900 */
[----:B---3--:R-:W-:-:S03]  /*02f0*/  DFMA R20, R16, R16, R20 ;  /* 0x000000101014722b */ /* 0x008fc60000000014 */
[----:B----4-:R-:W3:Y:S01]  /*0300*/  LDG.E R29, desc[UR6][R8.64+0xc] ;  /* 0x00000c06081d7981 */ /* 0x010ee2000c1e1900 */
[-C--:B0-----:R-:W-:Y:S02]  /*0310*/  DFMA R16, R16, R14.reuse, R18 ;  /* 0x0000000e1010722b */ /* 0x081fe40000000012 */
[----:B------:R-:W-:Y:S01]  /*0320*/  DFMA R14, R14, R14, R12 ;  /* 0x0000000e0e0e722b */ /* 0x000fe2000000000c */
[----:B--2---:R0:W1:Y:S08]  /*0330*/  I2F.F64 R18, R26 ;  /* 0x0000001a00127312 */ /* 0x0040700000201c00 */
[----:B-----5:R2:W4:Y:S01]  /*0340*/  I2F.F64 R12, R27 ;  /* 0x0000001b000c7312 */ /* 0x0205220000201c00 */
[----:B0-----:R-:W5:Y:S04]  /*0350*/  LDG.E R26, desc[UR6][R10.64+0x8] ;  /* 0x000008060a1a7981 */ /* 0x001f68000c1e1900 */
[----:B--2---:R-:W2:Y:S01]  /*0360*/  LDG.E R27, desc[UR6][R8.64+0x8] ;  /* 0x00000806081b7981 */ /* 0x004ea2000c1e1900 */
[----:B-1----:R-:W-:-:S02]  /*0370*/  DFMA R20, R18, R18, R20 ;  /* 0x000000121214722b */ /* 0x002fc40000000014 */
[-C--:B----4-:R-:W-:Y:S02]  /*0380*/  DFMA R18, R18, R12.reuse, R16 ;  /* 0x0000000c1212722b */ /* 0x090fe40000000010 */
[----:B------:R-:W-:Y:S01]  /*0390*/  DFMA R12, R12, R12, R14 ;  /* 0x0000000c0c0c722b */ /* 0x000fe2000000000e */
[----:B-----5:R0:W-:Y:S08]  /*03a0*/  I2F.F64 R16, R26 ;  /* 0x0000001a00107312 */ /* 0x0201f00000201c00 */
[----:B--2---:R1:W2:Y:S01]  /*03b0*/  I2F.F64 R14, R27 ;  /* 0x0000001b000e7312 */ /* 0x0042a20000201c00 */
[----:B0-----:R-:W4:Y:S04]  /*03c0*/  LDG.E R26, desc[UR6][R8.64+0x14] ;  /* 0x00001406081a7981 */ /* 0x001f28000c1e1900 */
[----:B-1----:R-:W5:Y:S01]  /*03d0*/  LDG.E R27, desc[UR6][R10.64+0x14] ;  /* 0x000014060a1b7981 */ /* 0x002f62000c1e1900 */
[----:B--2---:R-:W-:-:S02]  /*03e0*/  DFMA R20, R14, R14, R20 ;  /* 0x0000000e0e14722b */ /* 0x004fc40000000014 */
[-C--:B------:R-:W-:Y:S01]  /*03f0*/  DFMA R14, R14, R16.reuse, R18 ;  /* 0x000000100e0e722b */ /* 0x080fe20000000012 */
[----:B---3--:R-:W0:Y:S01]  /*0400*/  I2F.F64 R18, R29 ;  /* 0x0000001d00127312 */ /* 0x008e220000201c00 */
[----:B------:R-:W-:-:S07]  /*0410*/  DFMA R16, R16, R16, R12 ;  /* 0x000000101010722b */ /* 0x000fce000000000c */
[----:B------:R-:W1:Y:S01]  /*0420*/  I2F.F64 R12, R28 ;  /* 0x0000001c000c7312 */ /* 0x000e620000201c00 */
[C---:B0-----:R-:W-:Y:S02]  /*0430*/  DFMA R20, R18.reuse, R18, R20 ;  /* 0x000000121214722b */ /* 0x041fe40000000014 */
[-C--:B-1----:R-:W-:Y:S01]  /*0440*/  DFMA R18, R18, R12.reuse, R14 ;  /* 0x0000000c1212722b */ /* 0x082fe2000000000e */
[----:B------:R-:W2:Y:S04]  /*0450*/  LDG.E R15, desc[UR6][R8.64+0x10] ;  /* 0x00001006080f7981 */ /* 0x000ea8000c1e1900 */
[----:B------:R-:W3:Y:S01]  /*0460*/  LDG.E R14, desc[UR6][R10.64+0x10] ;  /* 0x000010060a0e7981 */ /* 0x000ee2000c1e1900 */
[----:B------:R-:W-:Y:S01]  /*0470*/  DFMA R12, R12, R12, R16 ;  /* 0x0000000c0c0c722b */ /* 0x000fe20000000010 */
[----:B-----5:R-:W-:Y:S08]  /*0480*/  I2F.F64 R28, R27 ;  /* 0x0000001b001c7312 */ /* 0x020ff00000201c00 */
[----:B--2---:R-:W0:Y:S08]  /*0490*/  I2F.F64 R16, R15 ;  /* 0x0000000f00107312 */ /* 0x004e300000201c00 */
[----:B---3--:R-:W1:Y:S01]  /*04a0*/  I2F.F64 R14, R14 ;  /* 0x0000000e000e7312 */ /* 0x008e620000201c00 */
[----:B0-----:R-:W-:-:S02]  /*04b0*/  DFMA R20, R16, R16, R20 ;  /* 0x000000101014722b */ /* 0x001fc40000000014 */
[----:B-1----:R-:W-:-:S05]  /*04c0*/  DFMA R18, R16, R14, R18 ;  /* 0x0000000e1012722b */ /* 0x002fca0000000012 */
[----:B----4-:R-:W0:Y:S01]  /*04d0*/  I2F.F64 R16, R26 ;  /* 0x0000001a00107312 */ /* 0x010e220000201c00 */
[----:B------:R-:W-:Y:S01]  /*04e0*/  DFMA R12, R14, R14, R12 ;  /* 0x0000000e0e0c722b */ /* 0x000fe2000000000c */
[----:B------:R-:W2:Y:S01]  /*04f0*/  LDG.E R14, desc[UR6][R8.64+0x18] ;  /* 0x00001806080e7981 */ /* 0x000ea2000c1e1900 */
[C---:B0-----:R-:W-:Y:S02]  /*0500*/  DFMA R20, R16.reuse, R16, R20 ;  /* 0x000000101014722b */ /* 0x041fe40000000014 */
[-C--:B------:R-:W-:Y:S01]  /*0510*/  DFMA R18, R16, R28.reuse, R18 ;  /* 0x0000001c1012722b */ /* 0x080fe20000000012 */
[----:B------:R-:W3:Y:S04]  /*0520*/  LDG.E R16, desc[UR6][R10.64+0x18] ;  /* 0x000018060a107981 */ /* 0x000ee8000c1e1900 */
[----:B------:R-:W4:Y:S04]  /*0530*/  LDG.E R17, desc[UR6][R8.64+0x1c] ;  /* 0x00001c0608117981 */ /* 0x000f28000c1e1900 */
[----:B------:R-:W5:Y:S01]  /*0540*/  LDG.E R10, desc[UR6][R10.64+0x1c] ;  /* 0x00001c060a0a7981 */ /* 0x000f62000c1e1900 */
[----:B------:R-:W-:Y:S01]  /*0550*/  VIADD R25, R25, 0x8 ;  /* 0x0000000819197836 */ /* 0x000fe20000000000 */
[----:B------:R-:W-:-:S04]  /*0560*/  DFMA R28, R28, R28, R12 ;  /* 0x0000001c1c1c722b */ /* 0x000fc8000000000c */
[----:B------:R-:W-:Y:S01]  /*0570*/  ISETP.NE.AND P1, PT, R25, RZ, PT ;  /* 0x000000ff1900720c */ /* 0x000fe20003f25270 */
[----:B------:R-:W-:Y:S01]  /*0580*/  VIADD R24, R24, 0x8 ;  /* 0x0000000818187836 */ /* 0x000fe20000000000 */
[----:B--2---:R-:W-:Y:S08]  /*0590*/  I2F.F64 R14, R14 ;  /* 0x0000000e000e7312 */ /* 0x004ff00000201c00 */
[----:B---3--:R-:W0:Y:S08]  /*05a0*/  I2F.F64 R26, R16 ;  /* 0x00000010001a7312 */ /* 0x008e300000201c00 */
[----:B----4-:R-:W1:Y:S08]  /*05b0*/  I2F.F64 R16, R17 ;  /* 0x0000001100107312 */ /* 0x010e700000201c00 */
[----:B-----5:R-:W2:Y:S01]  /*05c0*/  I2F.F64 R12, R10 ;  /* 0x0000000a000c7312 */ /* 0x020ea20000201c00 */
[----:B0-----:R-:W-:-:S02]  /*05d0*/  DFMA R18, R14, R26, R18 ;  /* 0x0000001a0e12722b */ /* 0x001fc40000000012 */
[----:B------:R-:W-:Y:S02]  /*05e0*/  DFMA R20, R14, R14, R20 ;  /* 0x0000000e0e14722b */ /* 0x000fe40000000014 */
[----:B------:R-:W-:-:S06]  /*05f0*/  DFMA R28, R26, R26, R28 ;  /* 0x0000001a1a1c722b */ /* 0x000fcc000000001c */
[C---:B-1----:R-:W-:Y:S02]  /*0600*/  DFMA R20, R16.reuse, R16, R20 ;  /* 0x000000101014722b */ /* 0x042fe40000000014 */
[-C--:B--2---:R-:W-:Y:S02]  /*0610*/  DFMA R18, R16, R12.reuse, R18 ;  /* 0x0000000c1012722b */ /* 0x084fe40000000012 */
[----:B------:R-:W-:Y:S01]  /*0620*/  DFMA R12, R12, R12, R28 ;  /* 0x0000000c0c0c722b */ /* 0x000fe2000000001c */
[----:B------:R-:W-:Y:S10]  /*0630*/  @P1 BRA `(.L_x_3) ;  /* 0xfffffffc00001947 */ /* 0x000ff4000383ffff */
.L_x_2:
[----:B------:R-:W-:Y:S05]  /*0640*/  BSYNC.RECONVERGENT B0 ;  /* 0x0000000000007941 */ /* 0x000fea0003800200 */
.L_x_1:
[----:B------:R-:W-:Y:S04]  /*0650*/  BSSY.RECONVERGENT B0, `(.L_x_4) ;  /* 0x000004b000007945 */ /* 0x000fe80003800200 */
[----:B------:R-:W-:Y:S05]  /*0660*/  @!P0 BRA `(.L_x_5) ;  /* 0x0000000400248947 */ /* 0x000fea0003800000 */
[----:B------:R-:W-:Y:S01]  /*0670*/  ISETP.GE.U32.AND P0, PT, R23, 0x4, PT ;  /* 0x000000041700780c */ /* 0x000fe20003f06070 */
[----:B------:R-:W-:Y:S01]  /*0680*/  BSSY.RECONVERGENT B1, `(.L_x_6) ;  /* 0x0000025000017945 */ /* 0x000fe20003800200 */
[----:B------:R-:W-:-:S04]  /*0690*/  LOP3.LUT R25, R22, 0x3, RZ, 0xc0, !PT ;  /* 0x0000000316197812 */ /* 0x000fc800078ec0ff */
[----:B------:R-:W-:-:S07]  /*06a0*/  ISETP.NE.AND P1, PT, R25, RZ, PT ;  /* 0x000000ff1900720c */ /* 0x000fce0003f25270 */
[----:B------:R-:W-:Y:S06]  /*06b0*/  @!P0 BRA `(.L_x_7) ;  /* 0x0000000000848947 */ /* 0x000fec0003800000 */
[----:B------:R-:W1:Y:S08]  /*06c0*/  LDC.64 R16, c[0x0][0x380] ;  /* 0x0000e000ff107b82 */ /* 0x000e700000000a00 */
[----:B------:R-:W2:Y:S01]  /*06d0*/  LDC.64 R8, c[0x0][0x388] ;  /* 0x0000e200ff087b82 */ /* 0x000ea20000000a00 */
[----:B-1----:R-:W-:-:S05]  /*06e0*/  IMAD.WIDE R16, R24, 0x4, R16 ;  /* 0x0000000418107825 */ /* 0x002fca00078e0210 */
[----:B------:R-:W3:Y:S01]  /*06f0*/  LDG.E R14, desc[UR6][R16.64] ;  /* 0x00000006100e7981 */ /* 0x000ee2000c1e1900 */
[----:B--2---:R-:W-:-:S03]  /*0700*/  IMAD.WIDE R8, R24, 0x4, R8 ;  /* 0x0000000418087825 */ /* 0x004fc600078e0208 */
[----:B------:R-:W2:Y:S04]  /*0710*/  LDG.E R23, desc[UR6][R16.64+0x4] ;  /* 0x0000040610177981 */ /* 0x000ea8000c1e1900 */
[----:B------:R-:W4:Y:S04]  /*0720*/  LDG.E R10, desc[UR6][R8.64] ;  /* 0x00000006080a7981 */ /* 0x000f28000c1e1900 */
[----:B------:R-:W5:Y:S04]  /*0730*/  LDG.E R26, desc[UR6][R8.64+0x4] ;  /* 0x00000406081a7981 */ /* 0x000f68000c1e1900 */
[----:B------:R-:W2:Y:S04]  /*0740*/  LDG.E R27, desc[UR6][R16.64+0x8] ;  /* 0x00000806101b7981 */ /* 0x000ea8000c1e1900 */
[----:B------:R-:W2:Y:S04]  /*0750*/  LDG.E R28, desc[UR6][R8.64+0x8] ;  /* 0x00000806081c7981 */ /* 0x000ea8000c1e1900 */
[----:B------:R5:W2:Y:S01]  /*0760*/  LDG.E R29, desc[UR6][R16.64+0xc] ;  /* 0x00000c06101d7981 */ /* 0x000aa2000c1e1900 */
[----:B---3--:R-:W1:Y:S08]  /*0770*/  I2F.F64 R14, R14 ;  /* 0x0000000e000e7312 */ /* 0x008e700000201c00 */
[----:B----4-:R-:W3:Y:S01]  /*0780*/  I2F.F64 R10, R10 ;  /* 0x0000000a000a7312 */ /* 0x010ee20000201c00 */
[----:B-1----:R-:W-:-:S02]  /*0790*/  DFMA R20, R14, R14, R20 ;  /* 0x0000000e0e14722b */ /* 0x002fc40000000014 */
[-C--:B---3--:R-:W-:Y:S01]  /*07a0*/  DFMA R14, R14, R10.reuse, R18 ;  /* 0x0000000a0e0e722b */ /* 0x088fe20000000012 */
[----:B------:R1:W3:Y:S01]  /*07b0*/  LDG.E R18, desc[UR6][R8.64+0xc] ;  /* 0x00000c0608127981 */ /* 0x0002e2000c1e1900 */
[----:B------:R-:W-:-:S03]  /*07c0*/  DFMA R10, R10, R10, R12 ;  /* 0x0000000a0a0a722b */ /* 0x000fc6000000000c */
[----:B-----5:R-:W-:Y:S08]  /*07d0*/  I2F.F64 R16, R26 ;  /* 0x0000001a00107312 */ /* 0x020ff00000201c00 */
[----:B--2---:R-:W2:Y:S08]  /*07e0*/  I2F.F64 R12, R23 ;  /* 0x00000017000c7312 */ /* 0x004eb00000201c00 */
[----:B-1----:R-:W1:Y:S01]  /*07f0*/  I2F.F64 R8, R28 ;  /* 0x0000001c00087312 */ /* 0x002e620000201c00 */
[----:B--2---:R-:W-:-:S02]  /*0800*/  DFMA R20, R12, R12, R20 ;  /* 0x0000000c0c14722b */ /* 0x004fc40000000014 */
[----:B------:R-:W-:-:S05]  /*0810*/  DFMA R14, R12, R16, R14 ;  /* 0x000000100c0e722b */ /* 0x000fca000000000e */
[----:B------:R-:W2:Y:S01]  /*0820*/  I2F.F64 R12, R27 ;  /* 0x0000001b000c7312 */ /* 0x000ea20000201c00 */
[----:B------:R-:W-:-:S07]  /*0830*/  DFMA R16, R16, R16, R10 ;  /* 0x000000101010722b */ /* 0x000fce000000000a */
[----:B------:R-:W4:Y:S01]  /*0840*/  I2F.F64 R28, R29 ;  /* 0x0000001d001c7312 */ /* 0x000f220000201c00 */
[----:B-1----:R-:W-:Y:S02]  /*0850*/  DFMA R16, R8, R8, R16 ;  /* 0x000000080810722b */ /* 0x002fe40000000010 */
[C---:B--2---:R-:W-:Y:S02]  /*0860*/  DFMA R20, R12.reuse, R12, R20 ;  /* 0x0000000c0c14722b */ /* 0x044fe40000000014 */
[----:B------:R-:W-:Y:S01]  /*0870*/  DFMA R14, R12, R8, R14 ;  /* 0x000000080c0e722b */ /* 0x000fe2000000000e */
[----:B------:R-:W-:-:S05]  /*0880*/  VIADD R24, R24, 0x4 ;  /* 0x0000000418187836 */ /* 0x000fca0000000000 */
[C---:B----4-:R-:W-:Y:S01]  /*0890*/  DFMA R20, R28.reuse, R28, R20 ;  /* 0x0000001c1c14722b */ /* 0x050fe20000000014 */
[----:B---3--:R-:W1:Y:S02]  /*08a0*/  I2F.F64 R10, R18 ;  /* 0x00000012000a7312 */ /* 0x008e640000201c00 */
[-C--:B-1----:R-:W-:Y:S02]  /*08b0*/  DFMA R18, R28, R10.reuse, R14 ;  /* 0x0000000a1c12722b */ /* 0x082fe4000000000e */
[----:B------:R-:W-:-:S11]  /*08c0*/  DFMA R12, R10, R10, R16 ;  /* 0x0000000a0a0c722b */ /* 0x000fd60000000010 */
.L_x_7:
[----:B------:R-:W-:Y:S05]  /*08d0*/  BSYNC.RECONVERGENT B1 ;  /* 0x0000000000017941 */ /* 0x000fea0003800200 */
.L_x_6:
[----:B------:R-:W-:Y:S05]  /*08e0*/  @!P1 BRA `(.L_x_5) ;  /* 0x0000000000849947 */ /* 0x000fea0003800000 */
[----:B------:R-:W1:Y:S01]  /*08f0*/  LDC.64 R16, c[0x0][0x380] ;  /* 0x0000e000ff107b82 */ /* 0x000e620000000a00 */
[----:B------:R-:W-:-:S07]  /*0900*/  ISETP.NE.AND P0, PT, R25, 0x1, PT ;  /* 0x000000011900780c */ /* 0x000fce0003f05270 */
[----:B------:R-:W2:Y:S01]  /*0910*/  LDC.64 R14, c[0x0][0x388] ;  /* 0x0000e200ff0e7b82 */ /* 0x000ea20000000a00 */
[----:B------:R-:W-:-:S07]  /*0920*/  LOP3.LUT R25, R22, 0x1, RZ, 0xc0, !PT ;  /* 0x0000000116197812 */ /* 0x000fce00078ec0ff */
[----:B------:R-:W3:Y:S01]  /*0930*/  LDC.64 R10, c[0x0][0x388] ;  /* 0x0000e200ff0a7b82 */ /* 0x000ee20000000a00 */
[----:B-1----:R-:W-:-:S07]  /*0940*/  @P0 IMAD.WIDE R16, R24, 0x4, R16 ;  /* 0x0000000418100825 */ /* 0x002fce00078e0210 */
[----:B------:R-:W1:Y:S01]  /*0950*/  LDC.64 R8, c[0x0][0x380] ;  /* 0x0000e000ff087b82 */ /* 0x000e620000000a00 */
[----:B------:R-:W4:Y:S04]  /*0960*/  @P0 LDG.E R23, desc[UR6][R16.64] ;  /* 0x0000000610170981 */ /* 0x000f28000c1e1900 */
[----:B------:R-:W5:Y:S01]  /*0970*/  @P0 LDG.E R22, desc[UR6][R16.64+0x4] ;  /* 0x0000040610160981 */ /* 0x000f62000c1e1900 */
[----:B--2---:R-:W-:Y:S01]  /*0980*/  @P0 IMAD.WIDE R14, R24, 0x4, R14 ;  /* 0x00000004180e0825 */ /* 0x004fe200078e020e */
[----:B------:R-:W-:-:S04]  /*0990*/  ISETP.NE.U32.AND P1, PT, R25, 0x1, PT ;  /* 0x000000011900780c */ /* 0x000fc80003f25070 */
[----:B------:R-:W2:Y:S01]  /*09a0*/  @P0 LDG.E R25, desc[UR6][R14.64] ;  /* 0x000000060e190981 */ /* 0x000ea2000c1e1900 */
[----:B------:R-:W-:-:S03]  /*09b0*/  @P0 VIADD R24, R24, 0x2 ;  /* 0x0000000218180836 */ /* 0x000fc60000000000 */
[----:B------:R-:W2:Y:S05]  /*09c0*/  @P0 LDG.E R26, desc[UR6][R14.64+0x4] ;  /* 0x000004060e1a0981 */ /* 0x000eaa000c1e1900 */
[----:B---3--:R-:W-:-:S04]  /*09d0*/  @!P1 IMAD.WIDE R10, R24, 0x4, R10 ;  /* 0x00000004180a9825 */ /* 0x008fc800078e020a */
[----:B-1----:R-:W-:Y:S02]  /*09e0*/  @!P1 IMAD.WIDE R8, R24, 0x4, R8 ;  /* 0x0000000418089825 */ /* 0x002fe400078e0208 */
[----:B------:R-:W3:Y:S04]  /*09f0*/  @!P1 LDG.E R10, desc[UR6][R10.64] ;  /* 0x000000060a0a9981 */ /* 0x000ee8000c1e1900 */
[----:B------:R1:W3:Y:S01]  /*0a00*/  @!P1 LDG.E R27, desc[UR6][R8.64] ;  /* 0x00000006081b9981 */ /* 0x0002e2000c1e1900 */
[----:B----4-:R-:W1:Y:S08]  /*0a10*/  @P0 I2F.F64 R28, R23 ;  /* 0x00000017001c0312 */ /* 0x010e700000201c00 */
[----:B-----5:R-:W4:Y:S01]  /*0a20*/  @P0 I2F.F64 R16, R22 ;  /* 0x0000001600100312 */ /* 0x020f220000201c00 */
[----:B-1----:R-:W-:-:S07]  /*0a30*/  @P0 DFMA R8, R28, R28, R20 ;  /* 0x0000001c1c08022b */ /* 0x002fce0000000014 */
[----:B--2---:R-:W1:Y:S01]  /*0a40*/  @P0 I2F.F64 R24, R25 ;  /* 0x0000001900180312 */ /* 0x004e620000201c00 */
[----:B----4-:R-:W-:-:S07]  /*0a50*/  @P0 DFMA R20, R16, R16, R8 ;  /* 0x000000101014022b */ /* 0x010fce0000000008 */
[----:B------:R-:W2:Y:S01]  /*0a60*/  @P0 I2F.F64 R8, R26 ;  /* 0x0000001a00080312 */ /* 0x000ea20000201c00 */
[-C--:B-1----:R-:W-:Y:S02]  /*0a70*/  @P0 DFMA R28, R28, R24.reuse, R18 ;  /* 0x000000181c1c022b */ /* 0x082fe40000000012 */
[----:B------:R-:W-:-:S05]  /*0a80*/  @P0 DFMA R24, R24, R24, R12 ;  /* 0x000000181818022b */ /* 0x000fca000000000c */
[----:B---3--:R-:W1:Y:S08]  /*0a90*/  @!P1 I2F.F64 R14, R27 ;  /* 0x0000001b000e9312 */ /* 0x008e700000201c00 */
[----:B------:R-:W3:Y:S01]  /*0aa0*/  @!P1 I2F.F64 R10, R10 ;  /* 0x0000000a000a9312 */ /* 0x000ee20000201c00 */
[-C--:B--2---:R-:W-:Y:S02]  /*0ab0*/  @P0 DFMA R18, R16, R8.reuse, R28 ;  /* 0x000000081012022b */ /* 0x084fe4000000001c */
[----:B------:R-:W-:-:S02]  /*0ac0*/  @P0 DFMA R12, R8, R8, R24 ;  /* 0x00000008080c022b */ /* 0x000fc40000000018 */
[----:B-1----:R-:W-:-:S04]  /*0ad0*/  @!P1 DFMA R20, R14, R14, R20 ;  /* 0x0000000e0e14922b */ /* 0x002fc80000000014 */
[-C--:B---3--:R-:W-:Y:S02]  /*0ae0*/  @!P1 DFMA R18, R14, R10.reuse, R18 ;  /* 0x0000000a0e12922b */ /* 0x088fe40000000012 */
[----:B------:R-:W-:-:S11]  /*0af0*/  @!P1 DFMA R12, R10, R10, R12 ;  /* 0x0000000a0a0c922b */ /* 0x000fd6000000000c */
.L_x_5:
[----:B------:R-:W-:Y:S05]  /*0b00*/  BSYNC.RECONVERGENT B0 ;  /* 0x0000000000007941 */ /* 0x000fea0003800200 */
.L_x_4:
[----:B------:R1:W-:Y:S04]  /*0b10*/  STS.64 [R4], R18 ;  /* 0x0000001204007388 */ /* 0x0003e80000000a00 */
[----:B------:R1:W-:Y:S04]  /*0b20*/  STS.64 [R6], R20 ;  /* 0x0000001406007388 */ /* 0x0003e80000000a00 */
[----:B------:R1:W-:Y:S02]  /*0b30*/  STS.64 [R7], R12 ;  /* 0x0000000c07007388 */ /* 0x0003e40000000a00 */
.L_x_0:
[----:B------:R-:W-:-:S13]  /*0b40*/  ISETP.GE.U32.AND P0, PT, R3, 0x2, PT ;  /* 0x000000020300780c */ /* 0x000fda0003f06070 */
[----:B------:R-:W-:Y:S05]  /*0b50*/  @!P0 BRA `(.L_x_8) ;  /* 0x0000000000608947 */ /* 0x000fea0003800000 */
.L_x_11:
[----:B-1----:R-:W-:Y:S01]  /*0b60*/  SHF.R.U32.HI R19, RZ, 0x1, R3 ;  /* 0x00000001ff137819 */ /* 0x002fe20000011603 */
[----:B------:R-:W-:Y:S01]  /*0b70*/  BAR.SYNC.DEFER_BLOCKING 0x0 ;  /* 0x0000000000007b1d */ /* 0x000fe20000010000 */
[----:B------:R-:W-:Y:S02]  /*0b80*/  ISETP.GT.U32.AND P1, PT, R3, 0x3, PT ;  /* 0x000000030300780c */ /* 0x000fe40003f24070 */
[----:B------:R-:W-:-:S03]  /*0b90*/  ISETP.GE.U32.AND P0, PT, R0, R19, PT ;  /* 0x000000130000720c */ /* 0x000fc60003f06070 */
[----:B------:R-:W-:Y:S10]  /*0ba0*/  BSSY.RECONVERGENT B0, `(.L_x_9) ;  /* 0x0000011000007945 */ /* 0x000ff40003800200 */
[----:B------:R-:W-:Y:S05]  /*0bb0*/  @P0 BRA `(.L_x_10) ;  /* 0x00000000003c0947 */ /* 0x000fea0003800000 */
[C---:B------:R-:W-:Y:S01]  /*0bc0*/  LEA R3, R19.reuse, R4, 0x3 ;  /* 0x0000000413037211 */ /* 0x040fe200078e18ff */
[----:B------:R-:W-:Y:S01]  /*0bd0*/  LDS.64 R10, [R4] ;  /* 0x00000000040a7984 */ /* 0x000fe20000000a00 */
[C---:B------:R-:W-:Y:S02]  /*0be0*/  IMAD R16, R19.reuse, 0x8, R6 ;  /* 0x0000000813107824 */ /* 0x040fe400078e0206 */
[----:B------:R-:W-:Y:S01]  /*0bf0*/  IMAD R17, R19, 0x8, R7 ;  /* 0x0000000813117824 */ /* 0x000fe200078e0207 */
[----:B------:R-:W1:Y:S02]  /*0c00*/  LDS.64 R8, [R3] ;  /* 0x0000000003087984 */ /* 0x000e640000000a00 */
[----:B-1----:R-:W-:-:S07]  /*0c10*/  DADD R8, R8, R10 ;  /* 0x0000000008087229 */ /* 0x002fce000000000a */
[----:B------:R-:W-:Y:S04]  /*0c20*/  STS.64 [R4], R8 ;  /* 0x0000000804007388 */ /* 0x000fe80000000a00 */
[----:B------:R-:W-:Y:S04]  /*0c30*/  LDS.64 R10, [R16] ;  /* 0x00000000100a7984 */ /* 0x000fe80000000a00 */
[----:B------:R-:W1:Y:S02]  /*0c40*/  LDS.64 R12, [R6] ;  /* 0x00000000060c7984 */ /* 0x000e640000000a00 */
[----:B-1----:R-:W-:-:S07]  /*0c50*/  DADD R10, R10, R12 ;  /* 0x000000000a0a7229 */ /* 0x002fce000000000c */
[----:B------:R-:W-:Y:S04]  /*0c60*/  STS.64 [R6], R10 ;  /* 0x0000000a06007388 */ /* 0x000fe80000000a00 */
[----:B------:R-:W-:Y:S04]  /*0c70*/  LDS.64 R12, [R17] ;  /* 0x00000000110c7984 */ /* 0x000fe80000000a00 */
[----:B------:R-:W1:Y:S02]  /*0c80*/  LDS.64 R14, [R7] ;  /* 0x00000000070e7984 */ /* 0x000e640000000a00 */
[----:B-1----:R-:W-:-:S07]  /*0c90*/  DADD R12, R12, R14 ;  /* 0x000000000c0c7229 */ /* 0x002fce000000000e */
[----:B------:R1:W-:Y:S04]  /*0ca0*/  STS.64 [R7], R12 ;  /* 0x0000000c07007388 */ /* 0x0003e80000000a00 */
.L_x_10:
[----:B------:R-:W-:Y:S05]  /*0cb0*/  BSYNC.RECONVERGENT B0 ;  /* 0x0000000000007941 */ /* 0x000fea0003800200 */
.L_x_9:
[----:B------:R-:W-:Y:S01]  /*0cc0*/  IMAD.MOV.U32 R3, RZ, RZ, R19 ;  /* 0x000000ffff037224 */ /* 0x000fe200078e0013 */
[----:B------:R-:W-:Y:S06]  /*0cd0*/  @P1 BRA `(.L_x_11) ;  /* 0xfffffffc00a01947 */ /* 0x000fec000383ffff */
.L_x_8:
[----:B------:R-:W-:-:S13]  /*0ce0*/  ISETP.NE.AND P0, PT, R0, RZ, PT ;  /* 0x000000ff0000720c */ /* 0x000fda0003f05270 */
[----:B------:R-:W-:Y:S05]  /*0cf0*/  @P0 EXIT ;  /* 0x000000000000094d */ /* 0x000fea0003800000 */
[----:B------:R-:W1:Y:S02]  /*0d00*/  LDC.64 R8, c[0x0][0x398] ;  /* 0x0000e600ff087b82 */ /* 0x000e640000000a00 */
[----:B-1----:R1:W5:Y:S06]  /*0d10*/  LDG.E.64 R12, desc[UR6][R8.64] ;  /* 0x00000006080c7981 */ /* 0x00236c000c1e1b00 */
[----:B------:R-:W2:Y:S01]  /*0d20*/  S2UR UR5, SR_CgaCtaId ;  /* 0x00000000000579c3 */ /* 0x000ea20000008800 */
[----:B------:R-:W-:Y:S01]  /*0d30*/  UMOV UR4, 0x400 ;  /* 0x0000040000047882 */ /* 0x000fe20000000000 */
[----:B------:R-:W-:Y:S01]  /*0d40*/  BSSY B0, `(.L_x_12) ;  /* 0x000000b000007945 */ /* 0x000fe20003800000 */
[----:B--2---:R-:W-:-:S09]  /*0d50*/  ULEA UR4, UR5, UR4, 0x18 ;  /* 0x0000000405047291 */ /* 0x004fd2000f8ec0ff */
[----:B01----:R-:W0:Y:S03]  /*0d60*/  LDS.64 R6, [UR4] ;  /* 0x00000004ff067984 */ /* 0x003e260008000a00 */
.L_x_13:
[----:B0----5:R-:W-:Y:S01]  /*0d70*/  DADD R14, R6, R12 ;  /* 0x00000000060e7229 */ /* 0x021fe2000000000c */
[----:B------:R-:W-:Y:S09]  /*0d80*/  YIELD ;  /* 0x0000000000007946 */ /* 0x000ff20003800000 */
[----:B------:R-:W2:Y:S02]  /*0d90*/  ATOMG.E.CAS.64.STRONG.GPU PT, R14, [R8], R12, R14 ;  /* 0x0000000c080e73a9 */ /* 0x000ea400001ee50e */
[----:B--2---:R-:W-:Y:S01]  /*0da0*/  ISETP.NE.U32.AND P0, PT, R12, R14, PT ;  /* 0x0000000e0c00720c */ /* 0x004fe20003f05070 */
[----:B------:R-:W-:-:S03]  /*0db0*/  IMAD.MOV.U32 R12, RZ, RZ, R14 ;  /* 0x000000ffff0c7224 */ /* 0x000fc600078e000e */
[----:B------:R-:W-:Y:S01]  /*0dc0*/  ISETP.NE.AND.EX P0, PT, R13, R15, PT, P0 ;  /* 0x0000000f0d00720c */ /* 0x000fe20003f05300 */
[----:B------:R-:W-:-:S12]  /*0dd0*/  IMAD.MOV.U32 R13, RZ, RZ, R15 ;  /* 0x000000ffff0d7224 */ /* 0x000fd800078e000f */
[----:B------:R-:W-:Y:S05]  /*0de0*/  @P0 BRA `(.L_x_13) ;  /* 0xfffffffc00e00947 */ /* 0x000fea000383ffff */
[----:B------:R-:W-:Y:S05]  /*0df0*/  BSYNC B0 ;  /* 0x0000000000007941 */ /* 0x000fea0003800000 */
.L_x_12:
[----:B------:R-:W0:Y:S01]  /*0e00*/  LDC.64 R6, c[0x0][0x3a0] ;  /* 0x0000e800ff067b82 */ /* 0x000e220000000a00 */
[----:B------:R-:W1:Y:S04]  /*0e10*/  LDS.64 R2, [R2] ;  /* 0x0000000002027984 */ /* 0x000e680000000a00 */
[----:B0-----:R0:W5:Y:S01]  /*0e20*/  LDG.E.64 R8, desc[UR6][R6.64] ;  /* 0x0000000606087981 */ /* 0x001162000c1e1b00 */
[----:B-1----:R-:W-:Y:S01]  /*0e30*/  BSSY B0, `(.L_x_14) ;  /* 0x0000009000007945 */ /* 0x002fe20003800000 */
.L_x_15:
[----:B-----5:R-:W-:Y:S01]  /*0e40*/  DADD R10, R2, R8 ;  /* 0x00000000020a7229 */ /* 0x020fe20000000008 */
[----:B------:R-:W-:Y:S09]  /*0e50*/  YIELD ;  /* 0x0000000000007946 */ /* 0x000ff20003800000 */
[----:B------:R-:W2:Y:S02]  /*0e60*/  ATOMG.E.CAS.64.STRONG.GPU PT, R10, [R6], R8, R10 ;  /* 0x00000008060a73a9 */ /* 0x000ea400001ee50a */
[----:B--2---:R-:W-:-:S02]  /*0e70*/  ISETP.NE.U32.AND P0, PT, R8, R10, PT ;  /* 0x0000000a0800720c */ /* 0x004fc40003f05070 */
[----:B------:R-:W-:Y:S02]  /*0e80*/  MOV R8, R10 ;  /* 0x0000000a00087202 */ /* 0x000fe40000000f00 */
[----:B------:R-:W-:Y:S01]  /*0e90*/  ISETP.NE.AND.EX P0, PT, R9, R11, PT, P0 ;  /* 0x0000000b0900720c */ /* 0x000fe20003f05300 */
[----:B------:R-:W-:-:S12]  /*0ea0*/  IMAD.MOV.U32 R9, RZ, RZ, R11 ;  /* 0x000000ffff097224 */ /* 0x000fd800078e000b */
[----:B------:R-:W-:Y:S05]  /*0eb0*/  @P0 BRA `(.L_x_15) ;  /* 0xfffffffc00e00947 */ /* 0x000fea000383ffff */
[----:B------:R-:W-:Y:S05]  /*0ec0*/  BSYNC B0 ;  /* 0x0000000000007941 */ /* 0x000fea0003800000 */
.L_x_14:
[----:B0-----:R-:W0:Y:S01]  /*0ed0*/  LDC.64 R6, c[0x0][0x3a8] ;  /* 0x0000ea00ff067b82 */ /* 0x001e220000000a00 */
[----:B------:R1:W2:Y:S04]  /*0ee0*/  LDS.64 R2, [R5] ;  /* 0x0000000005027984 */ /* 0x0002a80000000a00 */
[----:B0-2---:R1:W5:Y:S02]  /*0ef0*/  LDG.E.64 R8, desc[UR6][R6.64] ;  /* 0x0000000606087981 */ /* 0x005364000c1e1b00 */
.L_x_16:
[----:B-----5:R-:W-:Y:S01]  /*0f00*/  DADD R10, R2, R8 ;  /* 0x00000000020a7229 */ /* 0x020fe20000000008 */
[----:B------:R-:W-:Y:S09]  /*0f10*/  YIELD ;  /* 0x0000000000007946 */ /* 0x000ff20003800000 */
[----:B------:R-:W2:Y:S02]  /*0f20*/  ATOMG.E.CAS.64.STRONG.GPU PT, R10, [R6], R8, R10 ;  /* 0x00000008060a73a9 */ /* 0x000ea400001ee50a */
[----:B--2---:R-:W-:Y:S01]  /*0f30*/  ISETP.NE.U32.AND P0, PT, R8, R10, PT ;  /* 0x0000000a0800720c */ /* 0x004fe20003f05070 */
[----:B------:R-:W-:-:S03]  /*0f40*/  IMAD.MOV.U32 R8, RZ, RZ, R10 ;  /* 0x000000ffff087224 */ /* 0x000fc600078e000a */
[----:B------:R-:W-:Y:S01]  /*0f50*/  ISETP.NE.AND.EX P0, PT, R9, R11, PT, P0 ;  /* 0x0000000b0900720c */ /* 0x000fe20003f05300 */
[----:B------:R-:W-:-:S12]  /*0f60*/  IMAD.MOV.U32 R9, RZ, RZ, R11 ;  /* 0x000000ffff097224 */ /* 0x000fd800078e000b */
[----:B------:R-:W-:Y:S05]  /*0f70*/  @P0 BRA `(.L_x_16) ;  /* 0xfffffffc00e00947 */ /* 0x000fea000383ffff */
[----:B------:R-:W-:Y:S05]  /*0f80*/  EXIT ;  /* 0x000000000000794d */ /* 0x000fea0003800000 */
.L_x_17:
[----:B------:R-:W-:-:S00]  /*0f90*/  BRA `(.L_x_17) ;  /* 0xfffffffc00fc7947 */ /* 0x000fc0000383ffff */
[----:B------:R-:W-:-:S00]  /*0fa0*/  NOP ;  /* 0x0000000000007918 */ /* 0x000fc00000000000 */
        /* <DEDUP_REMOVED lines=13> */
.L_x_18:


//--------------------- .nv.shared._Z11angleKernelPiS_iPdS0_S0_i --------------------------
	.section	.nv.shared._Z11angleKernelPiS_iPdS0_S0_i,"aw",@nobits
	.sectionflags	@""
	.align	16
	.zero		1024


//--------------------- .nv.shared.reserved.0     --------------------------
	.section	.nv.shared.reserved.0,"aw",@nobits
	.weak		__nv_reservedSMEM_offset_0_alias
	.size		__nv_reservedSMEM_offset_0_alias, 0, 64
	.other		__nv_reservedSMEM_offset_0_alias,@"STO_CUDA_RESERVED_SHARED STV_DEFAULT"
__nv_reservedSMEM_offset_0_alias:
	.zero		0
	.zero		64


//--------------------- .nv.constant0._Z11angleKernelPiS_iPdS0_S0_i --------------------------
	.section	.nv.constant0._Z11angleKernelPiS_iPdS0_S0_i,"a",@progbits
	.sectionflags	@""
	.align	4
.nv.constant0._Z11angleKernelPiS_iPdS0_S0_i:
	.zero		948


//--------------------- SYMBOLS --------------------------

	.type		.nv.reservedSmem.offset0,@object
	.size		.nv.reservedSmem.offset0,0x4
	.type		.nv.reservedSmem.cap,@object
	.size		.nv.reservedSmem.cap,0x4
